//
// Generated by NVIDIA NVVM Compiler
//
// Compiler Build ID: CL-36424714
// Cuda compilation tools, release 13.0, V13.0.88
// Based on NVVM 20.0.0
//

.version 9.0
.target sm_100
.address_size 64

	// .globl	_Z14hello_from_gpuv
.extern .func  (.param .b32 func_retval0) vprintf
(
	.param .b64 vprintf_param_0,
	.param .b64 vprintf_param_1
)
;
.global .align 1 .b8 $str[45] = {104, 101, 108, 108, 111, 32, 119, 111, 114, 100, 32, 102, 114, 111, 109, 32, 116, 104, 101, 32, 103, 112, 117, 33, 32, 91, 37, 100, 44, 32, 37, 100, 93, 44, 32, 91, 37, 100, 44, 32, 37, 100, 93, 10};

.visible .entry _Z14hello_from_gpuv()
{
	.local .align 16 .b8 	__local_depot0[16];
	.reg .b64 	%SP;
	.reg .b64 	%SPL;
	.reg .b32 	%r<7>;
	.reg .b64 	%rd<5>;

	mov.u64 	%SPL, __local_depot0;
	cvta.local.u64 	%SP, %SPL;
	add.u64 	%rd1, %SP, 0;
	add.u64 	%rd2, %SPL, 0;
	mov.u32 	%r1, %ctaid.x;
	mov.u32 	%r2, %ctaid.y;
	mov.u32 	%r3, %tid.x;
	mov.u32 	%r4, %tid.y;
	st.local.v4.u32 	[%rd2], {%r1, %r2, %r3, %r4};
	mov.u64 	%rd3, $str;
	cvta.global.u64 	%rd4, %rd3;
	{ // callseq 0, 0
	.param .b64 param0;
	st.param.b64 	[param0], %rd4;
	.param .b64 param1;
	st.param.b64 	[param1], %rd1;
	.param .b32 retval0;
	call.uni (retval0), 
	vprintf, 
	(
	param0, 
	param1
	);
	ld.param.b32 	%r5, [retval0];
	} // callseq 0
	ret;

}


// ===== COMPILED SASS (sm_100) =====

	.target	sm_100

	.elftype	@"ET_EXEC"


//--------------------- .note.nv.tkinfo           --------------------------
	.section	.note.nv.tkinfo,"",@"SHT_NOTE"
	.sectionflags	@"SHF_NOTE_NV_TKINFO"
	.tkinfo
        /*0018*/ 	.word	0x00000002
        /*0030*/ 	.string	""
        /*0030*/ 	.string	"ptxas"
        /*0030*/ 	.string	"Cuda compilation tools, release 13.0, V13.0.88"
        /*0030*/ 	.string	"Build cuda_13.0.r13.0/compiler.36424714_0"
        /*0030*/ 	.string	"-arch sm_100 -m 64 "



//--------------------- .note.nv.cuinfo           --------------------------
	.section	.note.nv.cuinfo,"",@"SHT_NOTE"
	.sectionflags	@"SHF_NOTE_NV_CUINFO"
        /*0018*/ 	.short	0x0002
        /*001a*/ 	.short	0x0064
        /*001c*/ 	.short	0x0082
	.zero		2


//--------------------- .nv.info                  --------------------------
	.section	.nv.info,"",@"SHT_CUDA_INFO"
	.align	4


	//----- nvinfo : EIATTR_REGCOUNT
	.align		4
        /*0000*/ 	.byte	0x04, 0x2f
        /*0002*/ 	.short	(.L_2 - .L_1)
	.align		4
.L_1:
        /*0004*/ 	.word	index@(_Z14hello_from_gpuv)
        /*0008*/ 	.word	0x00000018


	//----- nvinfo : EIATTR_FRAME_SIZE
	.align		4
.L_2:
        /*000c*/ 	.byte	0x04, 0x11
        /*000e*/ 	.short	(.L_4 - .L_3)
	.align		4
.L_3:
        /*0010*/ 	.word	index@(_Z14hello_from_gpuv)
        /*0014*/ 	.word	0x00000010


	//----- nvinfo : EIATTR_MIN_STACK_SIZE
	.align		4
.L_4:
        /*0018*/ 	.byte	0x04, 0x12
        /*001a*/ 	.short	(.L_6 - .L_5)
	.align		4
.L_5:
        /*001c*/ 	.word	index@(_Z14hello_from_gpuv)
        /*0020*/ 	.word	0x00000010
.L_6:


//--------------------- .nv.compat                --------------------------
	.section	.nv.compat,"",@"SHT_CUDA_COMPAT_INFO"
	.align	4
        /*0000*/ 	.byte	0x02, 0x09, 0x00, 0x00, 0x02, 0x02, 0x01, 0x00, 0x02, 0x05, 0x05, 0x00, 0x03, 0x07, 0x01, 0x01
        /*0010*/ 	.byte	0x02, 0x03, 0x00, 0x00, 0x02, 0x06, 0x01, 0x00, 0x04, 0x0b, 0x08, 0x00, 0x09, 0x00, 0x00, 0x00
        /*0020*/ 	.byte	0x00, 0x00, 0x00, 0x00


//--------------------- .nv.info._Z14hello_from_gpuv --------------------------
	.section	.nv.info._Z14hello_from_gpuv,"",@"SHT_CUDA_INFO"
	.sectionflags	@""
	.align	4


	//----- nvinfo : EIATTR_CUDA_API_VERSION
	.align		4
        /*0000*/ 	.byte	0x04, 0x37
        /*0002*/ 	.short	(.L_8 - .L_7)
.L_7:
        /*0004*/ 	.word	0x00000082


	//----- nvinfo : EIATTR_SPARSE_MMA_MASK
	.align		4
.L_8:
        /*0008*/ 	.byte	0x03, 0x50
        /*000a*/ 	.short	0x0000


	//----- nvinfo : EIATTR_MAXREG_COUNT
	.align		4
        /*000c*/ 	.byte	0x03, 0x1b
        /*000e*/ 	.short	0x00ff


	//----- nvinfo : EIATTR_EXTERNS
	.align		4
        /*0010*/ 	.byte	0x04, 0x0f
        /*0012*/ 	.short	(.L_10 - .L_9)


	//   ....[0]....
	.align		4
.L_9:
        /*0014*/ 	.word	index@(vprintf)


	//----- nvinfo : EIATTR_MERCURY_ISA_VERSION
	.align		4
.L_10:
        /*0018*/ 	.byte	0x03, 0x5f
        /*001a*/ 	.short	0x0101


	//----- nvinfo : EIATTR_VRC_CTA_INIT_COUNT
	.align		4
        /*001c*/ 	.byte	0x02, 0x4a
	.zero		1
	.zero		1


	//----- nvinfo : EIATTR_SYSCALL_OFFSETS
	.align		4
        /*0020*/ 	.byte	0x04, 0x46
        /*0022*/ 	.short	(.L_12 - .L_11)


	//   ....[0]....
.L_11:
        /*0024*/ 	.word	0x00000110


	//----- nvinfo : EIATTR_EXIT_INSTR_OFFSETS
	.align		4
.L_12:
        /*0028*/ 	.byte	0x04, 0x1c
        /*002a*/ 	.short	(.L_14 - .L_13)


	//   ....[0]....
.L_13:
        /*002c*/ 	.word	0x00000120


	//----- nvinfo : EIATTR_SW_WAR
	.align		4
.L_14:
        /*0030*/ 	.byte	0x04, 0x36
        /*0032*/ 	.short	(.L_16 - .L_15)
.L_15:
        /*0034*/ 	.word	0x00000008
.L_16:


//--------------------- .nv.callgraph             --------------------------
	.section	.nv.callgraph,"",@"SHT_CUDA_CALLGRAPH"
	.align	4
	.sectionentsize	8
	.align		4
        /*0000*/ 	.word	0x00000000
	.align		4
        /*0004*/ 	.word	0xffffffff
	.align		4
        /*0008*/ 	.word	index@(_Z14hello_from_gpuv)
	.align		4
        /*000c*/ 	.word	index@(vprintf)
	.align		4
        /*0010*/ 	.word	0x00000000
	.align		4
        /*0014*/ 	.word	0xfffffffe
	.align		4
        /*0018*/ 	.word	0x00000000
	.align		4
        /*001c*/ 	.word	0xfffffffd
	.align		4
        /*0020*/ 	.word	0x00000000
	.align		4
        /*0024*/ 	.word	0xfffffffc


//--------------------- .nv.constant4             --------------------------
	.section	.nv.constant4,"a",@progbits
	.align	8
	.align		8
.nv.constant4:
        /*0000*/ 	.dword	vprintf
	.align		8
        /*0008*/ 	.dword	$str


//--------------------- .text._Z14hello_from_gpuv --------------------------
	.section	.text._Z14hello_from_gpuv,"ax",@progbits
	.align	128
        .global         _Z14hello_from_gpuv
        .type           _Z14hello_from_gpuv,@function
        .size           _Z14hello_from_gpuv,(.L_x_2 - _Z14hello_from_gpuv)
        .other          _Z14hello_from_gpuv,@"STO_CUDA_ENTRY STV_DEFAULT"
_Z14hello_from_gpuv:
.text._Z14hello_from_gpuv:
[----:B------:R-:W0:Y:S01]  /*0000*/  LDC R1, c[0x0][0x37c] ;  /* 0x0000df00ff017b82 */ /* 0x000e220000000800 */
[----:B------:R-:W1:Y:S01]  /*0010*/  S2R R8, SR_CTAID.X ;  /* 0x0000000000087919 */ /* 0x000e620000002500 */
[----:B0-----:R-:W-:Y:S01]  /*0020*/  VIADD R1, R1, 0xfffffff0 ;  /* 0xfffffff001017836 */ /* 0x001fe20000000000 */
[----:B------:R-:W-:Y:S01]  /*0030*/  MOV R0, 0x0 ;  /* 0x0000000000007802 */ /* 0x000fe20000000f00 */
[----:B------:R-:W0:Y:S01]  /*0040*/  LDCU UR4, c[0x0][0x2f8] ;  /* 0x00005f00ff0477ac */ /* 0x000e220008000800 */
[----:B------:R-:W1:Y:S03]  /*0050*/  S2R R9, SR_CTAID.Y ;  /* 0x0000000000097919 */ /* 0x000e660000002600 */
[----:B------:R2:W3:Y:S01]  /*0060*/  LDC.64 R2, c[0x4][R0] ;  /* 0x0100000000027b82 */ /* 0x0004e20000000a00 */
[----:B------:R-:W4:Y:S01]  /*0070*/  LDCU.64 UR6, c[0x4][0x8] ;  /* 0x01000100ff0677ac */ /* 0x000f220008000a00 */
[----:B------:R-:W1:Y:S01]  /*0080*/  S2R R10, SR_TID.X ;  /* 0x00000000000a7919 */ /* 0x000e620000002100 */
[----:B------:R-:W5:Y:S01]  /*0090*/  LDCU UR5, c[0x0][0x2fc] ;  /* 0x00005f80ff0577ac */ /* 0x000f620008000800 */
[----:B------:R-:W1:Y:S01]  /*00a0*/  S2R R11, SR_TID.Y ;  /* 0x00000000000b7919 */ /* 0x000e620000002200 */
[----:B0-----:R-:W-:Y:S01]  /*00b0*/  IADD3 R6, P0, PT, R1, UR4, RZ ;  /* 0x0000000401067c10 */ /* 0x001fe2000ff1e0ff */
[----:B----4-:R-:W-:Y:S01]  /*00c0*/  IMAD.U32 R4, RZ, RZ, UR6 ;  /* 0x00000006ff047e24 */ /* 0x010fe2000f8e00ff */
[----:B------:R-:W-:-:S03]  /*00d0*/  MOV R5, UR7 ;  /* 0x0000000700057c02 */ /* 0x000fc60008000f00 */
[----:B-----5:R-:W-:Y:S01]  /*00e0*/  IMAD.X R7, RZ, RZ, UR5, P0 ;  /* 0x00000005ff077e24 */ /* 0x020fe200080e06ff */
[----:B-1----:R2:W-:Y:S07]  /*00f0*/  STL.128 [R1], R8 ;  /* 0x0000000801007387 */ /* 0x0025ee0000100c00 */
[----:B------:R-:W-:-:S07]  /*0100*/  LEPC R20, `(.L_x_0) ;  /* 0x000000001014794e */ /* 0x000fce0000000000 */
[----:B--23--:R-:W-:Y:S05]  /*0110*/  CALL.ABS.NOINC R2 ;  /* 0x0000000002007343 */ /* 0x00cfea0003c00000 */
.L_x_0:
[----:B------:R-:W-:Y:S05]  /*0120*/  EXIT ;  /* 0x000000000000794d */ /* 0x000fea0003800000 */
.L_x_1:
[----:B------:R-:W-:-:S00]  /*0130*/  BRA `(.L_x_1) ;  /* 0xfffffffc00fc7947 */ /* 0x000fc0000383ffff */
[----:B------:R-:W-:-:S00]  /*0140*/  NOP ;  /* 0x0000000000007918 */ /* 0x000fc00000000000 */
        /* <DEDUP_REMOVED lines=11> */
.L_x_2:


//--------------------- .nv.global.init           --------------------------
	.section	.nv.global.init,"aw",@progbits
.nv.global.init:
	.type		$str,@object
	.size		$str,(.L_0 - $str)
$str:
        /*0000*/ 	.byte	0x68, 0x65, 0x6c, 0x6c, 0x6f, 0x20, 0x77, 0x6f, 0x72, 0x64, 0x20, 0x66, 0x72, 0x6f, 0x6d, 0x20
        /*0010*/ 	.byte	0x74, 0x68, 0x65, 0x20, 0x67, 0x70, 0x75, 0x21, 0x20, 0x5b, 0x25, 0x64, 0x2c, 0x20, 0x25, 0x64
        /*0020*/ 	.byte	0x5d, 0x2c, 0x20, 0x5b, 0x25, 0x64, 0x2c, 0x20, 0x25, 0x64, 0x5d, 0x0a, 0x00
.L_0:


//--------------------- .nv.shared.reserved.0     --------------------------
	.section	.nv.shared.reserved.0,"aw",@nobits
	.weak		__nv_reservedSMEM_offset_0_alias
	.size		__nv_reservedSMEM_offset_0_alias, 0, 64
	.other		__nv_reservedSMEM_offset_0_alias,@"STO_CUDA_RESERVED_SHARED STV_DEFAULT"
__nv_reservedSMEM_offset_0_alias:
	.zero		0
	.zero		64


//--------------------- .nv.constant0._Z14hello_from_gpuv --------------------------
	.section	.nv.constant0._Z14hello_from_gpuv,"a",@progbits
	.sectionflags	@""
	.align	4
.nv.constant0._Z14hello_from_gpuv:
	.zero		896


//--------------------- SYMBOLS --------------------------

	.type		.nv.reservedSmem.offset0,@object
	.size		.nv.reservedSmem.offset0,0x4
	.type		vprintf,@function
